	.headerflags	@"EF_CUDA_TEXMODE_UNIFIED EF_CUDA_64BIT_ADDRESS EF_CUDA_ACCELERATORS EF_CUDA_SM90 EF_CUDA_VIRTUAL_SM(EF_CUDA_SM90)"
	.elftype	@"ET_EXEC"


//--------------------- .nv.info                  --------------------------
	.section	.nv.info,"",@"SHT_CUDA_INFO"
	.align	4


	//----- nvinfo : EIATTR_REGCOUNT
	.align		4
        /*0000*/ 	.byte	0x04, 0x2f
        /*0002*/ 	.short	(.L_1 - .L_0)
	.align		4
.L_0:
        /*0004*/ 	.word	index@(triton_poi_fused_convolution_relu_2)
        /*0008*/ 	.word	0x0000000c


	//----- nvinfo : EIATTR_MIN_STACK_SIZE
	.align		4
.L_1:
        /*000c*/ 	.byte	0x04, 0x12
        /*000e*/ 	.short	(.L_3 - .L_2)
	.align		4
.L_2:
        /*0010*/ 	.word	index@(triton_poi_fused_convolution_relu_2)
        /*0014*/ 	.word	0x00000000


	//----- nvinfo : EIATTR_FRAME_SIZE
	.align		4
.L_3:
        /*0018*/ 	.byte	0x04, 0x11
        /*001a*/ 	.short	(.L_5 - .L_4)
	.align		4
.L_4:
        /*001c*/ 	.word	index@(triton_poi_fused_convolution_relu_2)
        /*0020*/ 	.word	0x00000000


	//----- nvinfo : EIATTR_MIN_STACK_SIZE
	.align		4
.L_5:
        /*0024*/ 	.byte	0x04, 0x12
        /*0026*/ 	.short	(.L_7 - .L_6)
	.align		4
.L_6:
        /*0028*/ 	.word	index@(triton_poi_fused_convolution_relu_2)
        /*002c*/ 	.word	0x00000000
.L_7:


//--------------------- .nv.info.triton_poi_fused_convolution_relu_2 --------------------------
	.section	.nv.info.triton_poi_fused_convolution_relu_2,"",@"SHT_CUDA_INFO"
	.sectionflags	@""
	.align	4


	//----- nvinfo : EIATTR_CUDA_API_VERSION
	.align		4
        /*0000*/ 	.byte	0x04, 0x37
        /*0002*/ 	.short	(.L_9 - .L_8)
.L_8:
        /*0004*/ 	.word	0x0000007c


	//----- nvinfo : EIATTR_KPARAM_INFO
	.align		4
.L_9:
        /*0008*/ 	.byte	0x04, 0x17
        /*000a*/ 	.short	(.L_11 - .L_10)
.L_10:
        /*000c*/ 	.word	0x00000000
        /*0010*/ 	.short	0x0002
        /*0012*/ 	.short	0x0010
        /*0014*/ 	.byte	0x00, 0xf0, 0x11, 0x00


	//----- nvinfo : EIATTR_KPARAM_INFO
	.align		4
.L_11:
        /*0018*/ 	.byte	0x04, 0x17
        /*001a*/ 	.short	(.L_13 - .L_12)
.L_12:
        /*001c*/ 	.word	0x00000000
        /*0020*/ 	.short	0x0001
        /*0022*/ 	.short	0x0008
        /*0024*/ 	.byte	0x00, 0xf4, 0x21, 0x00


	//----- nvinfo : EIATTR_KPARAM_INFO
	.align		4
.L_13:
        /*0028*/ 	.byte	0x04, 0x17
        /*002a*/ 	.short	(.L_15 - .L_14)
.L_14:
        /*002c*/ 	.word	0x00000000
        /*0030*/ 	.short	0x0000
        /*0032*/ 	.short	0x0000
        /*0034*/ 	.byte	0x00, 0xf4, 0x21, 0x00


	//----- nvinfo : EIATTR_SPARSE_MMA_MASK
	.align		4
.L_15:
        /*0038*/ 	.byte	0x03, 0x50
        /*003a*/ 	.short	0x0000


	//----- nvinfo : EIATTR_MAXREG_COUNT
	.align		4
        /*003c*/ 	.byte	0x03, 0x1b
        /*003e*/ 	.short	0x00ff


	//----- nvinfo : EIATTR_EXIT_INSTR_OFFSETS
	.align		4
        /*0040*/ 	.byte	0x04, 0x1c
        /*0042*/ 	.short	(.L_17 - .L_16)


	//   ....[0]....
.L_16:
        /*0044*/ 	.word	0x000001b0


	//----- nvinfo : EIATTR_REQNTID
	.align		4
.L_17:
        /*0048*/ 	.byte	0x04, 0x10
        /*004a*/ 	.short	(.L_19 - .L_18)
.L_18:
        /*004c*/ 	.word	0x00000100
        /*0050*/ 	.word	0x00000001
        /*0054*/ 	.word	0x00000001


	//----- nvinfo : EIATTR_CBANK_PARAM_SIZE
	.align		4
.L_19:
        /*0058*/ 	.byte	0x03, 0x19
        /*005a*/ 	.short	0x0014


	//----- nvinfo : EIATTR_PARAM_CBANK
	.align		4
        /*005c*/ 	.byte	0x04, 0x0a
        /*005e*/ 	.short	(.L_21 - .L_20)
	.align		4
.L_20:
        /*0060*/ 	.word	index@(.nv.constant0.triton_poi_fused_convolution_relu_2)
        /*0064*/ 	.short	0x0210
        /*0066*/ 	.short	0x0014


	//----- nvinfo : EIATTR_SW_WAR
	.align		4
.L_21:
        /*0068*/ 	.byte	0x04, 0x36
        /*006a*/ 	.short	(.L_23 - .L_22)
.L_22:
        /*006c*/ 	.word	0x00000008
.L_23:


//--------------------- .nv.callgraph             --------------------------
	.section	.nv.callgraph,"",@"SHT_CUDA_CALLGRAPH"
	.align	4
	.sectionentsize	8
	.align		4
        /*0000*/ 	.word	0x00000000
	.align		4
        /*0004*/ 	.word	0xffffffff
	.align		4
        /*0008*/ 	.word	0x00000000
	.align		4
        /*000c*/ 	.word	0xfffffffe
	.align		4
        /*0010*/ 	.word	0x00000000
	.align		4
        /*0014*/ 	.word	0xfffffffd
	.align		4
        /*0018*/ 	.word	0x00000000
	.align		4
        /*001c*/ 	.word	0xfffffffc


//--------------------- .text.triton_poi_fused_convolution_relu_2 --------------------------
	.section	.text.triton_poi_fused_convolution_relu_2,"ax",@progbits
	.align	128
        .global         triton_poi_fused_convolution_relu_2
        .type           triton_poi_fused_convolution_relu_2,@function
        .size           triton_poi_fused_convolution_relu_2,(.L_x_1 - triton_poi_fused_convolution_relu_2)
        .other          triton_poi_fused_convolution_relu_2,@"STO_CUDA_ENTRY STV_DEFAULT"
triton_poi_fused_convolution_relu_2:
.text.triton_poi_fused_convolution_relu_2:
[----:B------:R-:W-:Y:S01]  /*0000*/  LDC R1, c[0x0][0x28] ;  /* 0x00000a00ff017b82 */ /* 0x000fe20000000800 */
[----:B------:R-:W1:Y:S07]  /*0010*/  S2R R0, SR_TID.X ;  /* 0x0000000000007919 */ /* 0x000e6e0000002100 */
[----:B------:R-:W2:Y:S01]  /*0020*/  LDC.64 R4, c[0x0][0x218] ;  /* 0x00008600ff047b82 */ /* 0x000ea20000000a00 */
[----:B------:R-:W-:Y:S01]  /*0030*/  ULDC.64 UR4, c[0x0][0x208] ;  /* 0x0000820000047ab9 */ /* 0x000fe20000000a00 */
[----:B------:R-:W3:Y:S06]  /*0040*/  S2R R7, SR_CTAID.X ;  /* 0x0000000000077919 */ /* 0x000eec0000002500 */
[----:B------:R-:W4:Y:S01]  /*0050*/  LDC.64 R2, c[0x0][0x210] ;  /* 0x00008400ff027b82 */ /* 0x000f220000000a00 */
[----:B-1----:R-:W-:Y:S01]  /*0060*/  IMAD.SHL.U32 R0, R0, 0x2, RZ ;  /* 0x0000000200007824 */ /* 0x002fe200078e00ff */
[----:B---3--:R-:W-:-:S04]  /*0070*/  SHF.R.S32.HI R6, RZ, 0x16, R7 ;  /* 0x00000016ff067819 */ /* 0x008fc80000011407 */
[----:B------:R-:W-:Y:S02]  /*0080*/  LOP3.LUT R0, R0, 0x1fe, RZ, 0xc0, !PT ;  /* 0x000001fe00007812 */ /* 0x000fe400078ec0ff */
[----:B------:R-:W-:-:S03]  /*0090*/  SGXT R6, R6, 0x1 ;  /* 0x000000010606781a */ /* 0x000fc60000000200 */
[----:B------:R-:W-:-:S04]  /*00a0*/  IMAD R7, R7, 0x200, R0 ;  /* 0x0000020007077824 */ /* 0x000fc800078e0200 */
[----:B----4-:R-:W-:Y:S01]  /*00b0*/  IMAD.WIDE R2, R7, 0x4, R2 ;  /* 0x0000000407027825 */ /* 0x010fe200078e0202 */
[----:B------:R-:W-:-:S04]  /*00c0*/  LEA.HI R6, R6, R7, RZ, 0xc ;  /* 0x0000000706067211 */ /* 0x000fc800078f60ff */
[----:B------:R-:W-:-:S04]  /*00d0*/  SHF.R.S32.HI R6, RZ, 0xc, R6 ;  /* 0x0000000cff067819 */ /* 0x000fc80000011406 */
[----:B------:R-:W-:-:S04]  /*00e0*/  LEA.HI R0, R6, R6, RZ, 0x8 ;  /* 0x0000000606007211 */ /* 0x000fc800078f40ff */
[----:B------:R-:W-:-:S05]  /*00f0*/  LOP3.LUT R9, R0, 0xffffff00, RZ, 0xc0, !PT ;  /* 0xffffff0000097812 */ /* 0x000fca00078ec0ff */
[----:B------:R-:W-:Y:S02]  /*0100*/  IMAD.IADD R9, R6, 0x1, -R9 ;  /* 0x0000000106097824 */ /* 0x000fe400078e0a09 */
[----:B------:R-:W3:Y:S02]  /*0110*/  LDG.E.64 R6, desc[UR4][R2.64] ;  /* 0x0000000402067981 */ /* 0x000ee4000c1e1b00 */
[----:B--2---:R-:W-:-:S06]  /*0120*/  IMAD.WIDE R4, R9, 0x4, R4 ;  /* 0x0000000409047825 */ /* 0x004fcc00078e0204 */
[----:B------:R-:W3:Y:S02]  /*0130*/  LDG.E.EL R4, desc[UR4][R4.64] ;  /* 0x0000000404047981 */ /* 0x000ee4000c2e1900 */
[CC--:B---3--:R-:W-:Y:S01]  /*0140*/  FSETP.GEU.AND P0, PT, R6.reuse, -R4.reuse, PT ;  /* 0x800000040600720b */ /* 0x0c8fe20003f0e000 */
[--C-:B------:R-:W-:Y:S01]  /*0150*/  FADD R6, R6, R4.reuse ;  /* 0x0000000406067221 */ /* 0x100fe20000000000 */
[C---:B------:R-:W-:Y:S01]  /*0160*/  FADD R0, R7.reuse, R4 ;  /* 0x0000000407007221 */ /* 0x040fe20000000000 */
[----:B------:R-:W-:-:S03]  /*0170*/  FSETP.GEU.AND P1, PT, R7, -R4, PT ;  /* 0x800000040700720b */ /* 0x000fc60003f2e000 */
[----:B------:R-:W-:Y:S02]  /*0180*/  FSEL R6, R6, RZ, P0 ;  /* 0x000000ff06067208 */ /* 0x000fe40000000000 */
[----:B------:R-:W-:-:S05]  /*0190*/  FSEL R7, R0, RZ, P1 ;  /* 0x000000ff00077208 */ /* 0x000fca0000800000 */
[----:B------:R-:W-:Y:S01]  /*01a0*/  STG.E.64 desc[UR4][R2.64], R6 ;  /* 0x0000000602007986 */ /* 0x000fe2000c101b04 */
[----:B------:R-:W-:Y:S05]  /*01b0*/  EXIT ;  /* 0x000000000000794d */ /* 0x000fea0003800000 */
.L_x_0:
[----:B------:R-:W-:-:S00]  /*01c0*/  BRA `(.L_x_0) ;  /* 0xfffffffc00fc7947 */ /* 0x000fc0000383ffff */
[----:B------:R-:W-:-:S00]  /*01d0*/  NOP ;  /* 0x0000000000007918 */ /* 0x000fc00000000000 */
        /* <DEDUP_REMOVED lines=10> */
.L_x_1:


//--------------------- .nv.constant0.triton_poi_fused_convolution_relu_2 --------------------------
	.section	.nv.constant0.triton_poi_fused_convolution_relu_2,"a",@progbits
	.sectionflags	@""
	.align	4
.nv.constant0.triton_poi_fused_convolution_relu_2:
	.zero		548
